	.headerflags	@"EF_CUDA_TEXMODE_UNIFIED EF_CUDA_64BIT_ADDRESS EF_CUDA_ACCELERATORS EF_CUDA_SM90 EF_CUDA_VIRTUAL_SM(EF_CUDA_SM90)"
	.elftype	@"ET_EXEC"


//--------------------- .nv.info                  --------------------------
	.section	.nv.info,"",@"SHT_CUDA_INFO"
	.align	4


	//----- nvinfo : EIATTR_REGCOUNT
	.align		4
        /*0000*/ 	.byte	0x04, 0x2f
        /*0002*/ 	.short	(.L_3 - .L_2)
	.align		4
.L_2:
        /*0004*/ 	.word	index@(triton_poi_fused__native_batch_norm_legit_no_training_relu_31)
        /*0008*/ 	.word	0x00000020


	//----- nvinfo : EIATTR_MIN_STACK_SIZE
	.align		4
.L_3:
        /*000c*/ 	.byte	0x04, 0x12
        /*000e*/ 	.short	(.L_5 - .L_4)
	.align		4
.L_4:
        /*0010*/ 	.word	index@(triton_poi_fused__native_batch_norm_legit_no_training_relu_31)
        /*0014*/ 	.word	0x00000000


	//----- nvinfo : EIATTR_FRAME_SIZE
	.align		4
.L_5:
        /*0018*/ 	.byte	0x04, 0x11
        /*001a*/ 	.short	(.L_7 - .L_6)
	.align		4
.L_6:
        /*001c*/ 	.word	index@(triton_poi_fused__native_batch_norm_legit_no_training_relu_31)
        /*0020*/ 	.word	0x00000000


	//----- nvinfo : EIATTR_MIN_STACK_SIZE
	.align		4
.L_7:
        /*0024*/ 	.byte	0x04, 0x12
        /*0026*/ 	.short	(.L_9 - .L_8)
	.align		4
.L_8:
        /*0028*/ 	.word	index@(triton_poi_fused__native_batch_norm_legit_no_training_relu_31)
        /*002c*/ 	.word	0x00000000
.L_9:


//--------------------- .nv.info.triton_poi_fused__native_batch_norm_legit_no_training_relu_31 --------------------------
	.section	.nv.info.triton_poi_fused__native_batch_norm_legit_no_training_relu_31,"",@"SHT_CUDA_INFO"
	.sectionflags	@""
	.align	4


	//----- nvinfo : EIATTR_CUDA_API_VERSION
	.align		4
        /*0000*/ 	.byte	0x04, 0x37
        /*0002*/ 	.short	(.L_11 - .L_10)
.L_10:
        /*0004*/ 	.word	0x0000007c


	//----- nvinfo : EIATTR_KPARAM_INFO
	.align		4
.L_11:
        /*0008*/ 	.byte	0x04, 0x17
        /*000a*/ 	.short	(.L_13 - .L_12)
.L_12:
        /*000c*/ 	.word	0x00000000
        /*0010*/ 	.short	0x0007
        /*0012*/ 	.short	0x0034
        /*0014*/ 	.byte	0x00, 0xf0, 0x11, 0x00


	//----- nvinfo : EIATTR_KPARAM_INFO
	.align		4
.L_13:
        /*0018*/ 	.byte	0x04, 0x17
        /*001a*/ 	.short	(.L_15 - .L_14)
.L_14:
        /*001c*/ 	.word	0x00000000
        /*0020*/ 	.short	0x0006
        /*0022*/ 	.short	0x0030
        /*0024*/ 	.byte	0x00, 0xf0, 0x11, 0x00


	//----- nvinfo : EIATTR_KPARAM_INFO
	.align		4
.L_15:
        /*0028*/ 	.byte	0x04, 0x17
        /*002a*/ 	.short	(.L_17 - .L_16)
.L_16:
        /*002c*/ 	.word	0x00000000
        /*0030*/ 	.short	0x0005
        /*0032*/ 	.short	0x0028
        /*0034*/ 	.byte	0x00, 0xf4, 0x21, 0x00


	//----- nvinfo : EIATTR_KPARAM_INFO
	.align		4
.L_17:
        /*0038*/ 	.byte	0x04, 0x17
        /*003a*/ 	.short	(.L_19 - .L_18)
.L_18:
        /*003c*/ 	.word	0x00000000
        /*0040*/ 	.short	0x0004
        /*0042*/ 	.short	0x0020
        /*0044*/ 	.byte	0x00, 0xf4, 0x21, 0x00


	//----- nvinfo : EIATTR_KPARAM_INFO
	.align		4
.L_19:
        /*0048*/ 	.byte	0x04, 0x17
        /*004a*/ 	.short	(.L_21 - .L_20)
.L_20:
        /*004c*/ 	.word	0x00000000
        /*0050*/ 	.short	0x0003
        /*0052*/ 	.short	0x0018
        /*0054*/ 	.byte	0x00, 0xf4, 0x21, 0x00


	//----- nvinfo : EIATTR_KPARAM_INFO
	.align		4
.L_21:
        /*0058*/ 	.byte	0x04, 0x17
        /*005a*/ 	.short	(.L_23 - .L_22)
.L_22:
        /*005c*/ 	.word	0x00000000
        /*0060*/ 	.short	0x0002
        /*0062*/ 	.short	0x0010
        /*0064*/ 	.byte	0x00, 0xf4, 0x21, 0x00


	//----- nvinfo : EIATTR_KPARAM_INFO
	.align		4
.L_23:
        /*0068*/ 	.byte	0x04, 0x17
        /*006a*/ 	.short	(.L_25 - .L_24)
.L_24:
        /*006c*/ 	.word	0x00000000
        /*0070*/ 	.short	0x0001
        /*0072*/ 	.short	0x0008
        /*0074*/ 	.byte	0x00, 0xf4, 0x21, 0x00


	//----- nvinfo : EIATTR_KPARAM_INFO
	.align		4
.L_25:
        /*0078*/ 	.byte	0x04, 0x17
        /*007a*/ 	.short	(.L_27 - .L_26)
.L_26:
        /*007c*/ 	.word	0x00000000
        /*0080*/ 	.short	0x0000
        /*0082*/ 	.short	0x0000
        /*0084*/ 	.byte	0x00, 0xf4, 0x21, 0x00


	//----- nvinfo : EIATTR_SPARSE_MMA_MASK
	.align		4
.L_27:
        /*0088*/ 	.byte	0x03, 0x50
        /*008a*/ 	.short	0x0000


	//----- nvinfo : EIATTR_MAXREG_COUNT
	.align		4
        /*008c*/ 	.byte	0x03, 0x1b
        /*008e*/ 	.short	0x00ff


	//----- nvinfo : EIATTR_EXIT_INSTR_OFFSETS
	.align		4
        /*0090*/ 	.byte	0x04, 0x1c
        /*0092*/ 	.short	(.L_29 - .L_28)


	//   ....[0]....
.L_28:
        /*0094*/ 	.word	0x00000c30


	//   ....[1]....
        /*0098*/ 	.word	0x00000d20


	//----- nvinfo : EIATTR_REQNTID
	.align		4
.L_29:
        /*009c*/ 	.byte	0x04, 0x10
        /*009e*/ 	.short	(.L_31 - .L_30)
.L_30:
        /*00a0*/ 	.word	0x00000080
        /*00a4*/ 	.word	0x00000001
        /*00a8*/ 	.word	0x00000001


	//----- nvinfo : EIATTR_CBANK_PARAM_SIZE
	.align		4
.L_31:
        /*00ac*/ 	.byte	0x03, 0x19
        /*00ae*/ 	.short	0x0038


	//----- nvinfo : EIATTR_PARAM_CBANK
	.align		4
        /*00b0*/ 	.byte	0x04, 0x0a
        /*00b2*/ 	.short	(.L_33 - .L_32)
	.align		4
.L_32:
        /*00b4*/ 	.word	index@(.nv.constant0.triton_poi_fused__native_batch_norm_legit_no_training_relu_31)
        /*00b8*/ 	.short	0x0210
        /*00ba*/ 	.short	0x0038


	//----- nvinfo : EIATTR_SW_WAR
	.align		4
.L_33:
        /*00bc*/ 	.byte	0x04, 0x36
        /*00be*/ 	.short	(.L_35 - .L_34)
.L_34:
        /*00c0*/ 	.word	0x00000008
.L_35:


//--------------------- .nv.callgraph             --------------------------
	.section	.nv.callgraph,"",@"SHT_CUDA_CALLGRAPH"
	.align	4
	.sectionentsize	8
	.align		4
        /*0000*/ 	.word	0x00000000
	.align		4
        /*0004*/ 	.word	0xffffffff
	.align		4
        /*0008*/ 	.word	0x00000000
	.align		4
        /*000c*/ 	.word	0xfffffffe
	.align		4
        /*0010*/ 	.word	0x00000000
	.align		4
        /*0014*/ 	.word	0xfffffffd
	.align		4
        /*0018*/ 	.word	0x00000000
	.align		4
        /*001c*/ 	.word	0xfffffffc


//--------------------- .nv.constant4             --------------------------
	.section	.nv.constant4,"a",@progbits
	.align	8
	.align		8
.nv.constant4:
        /*0000*/ 	.dword	_$_str
	.align		8
        /*0008*/ 	.dword	_$_str_$_2


//--------------------- .text.triton_poi_fused__native_batch_norm_legit_no_training_relu_31 --------------------------
	.section	.text.triton_poi_fused__native_batch_norm_legit_no_training_relu_31,"ax",@progbits
	.sectionflags	@"SHF_BARRIERS=1"
	.align	128
        .global         triton_poi_fused__native_batch_norm_legit_no_training_relu_31
        .type           triton_poi_fused__native_batch_norm_legit_no_training_relu_31,@function
        .size           triton_poi_fused__native_batch_norm_legit_no_training_relu_31,(.L_x_1 - triton_poi_fused__native_batch_norm_legit_no_training_relu_31)
        .other          triton_poi_fused__native_batch_norm_legit_no_training_relu_31,@"STO_CUDA_ENTRY STV_DEFAULT"
triton_poi_fused__native_batch_norm_legit_no_training_relu_31:
.text.triton_poi_fused__native_batch_norm_legit_no_training_relu_31:
[----:B------:R-:W0:Y:S01]  /*0000*/  LDC R1, c[0x0][0x28] ;  /* 0x00000a00ff017b82 */ /* 0x000e220000000800 */
[----:B------:R-:W1:Y:S07]  /*0010*/  S2R R2, SR_CTAID.Y ;  /* 0x0000000000027919 */ /* 0x000e6e0000002600 */
[----:B------:R-:W2:Y:S01]  /*0020*/  LDC.64 R8, c[0x0][0x220] ;  /* 0x00008800ff087b82 */ /* 0x000ea20000000a00 */
[----:B------:R-:W-:Y:S01]  /*0030*/  CS2R R6, SRZ ;  /* 0x0000000000067805 */ /* 0x000fe2000001ff00 */
[----:B------:R-:W-:Y:S01]  /*0040*/  ULDC.64 UR6, c[0x0][0x208] ;  /* 0x0000820000067ab9 */ /* 0x000fe20000000a00 */
[----:B------:R-:W3:Y:S01]  /*0050*/  S2R R20, SR_TID.X ;  /* 0x0000000000147919 */ /* 0x000ee20000002100 */
[----:B------:R-:W4:Y:S04]  /*0060*/  S2R R11, SR_CTAID.X ;  /* 0x00000000000b7919 */ /* 0x000f280000002500 */
[----:B------:R-:W5:Y:S08]  /*0070*/  LDC.64 R24, c[0x0][0x210] ;  /* 0x00008400ff187b82 */ /* 0x000f700000000a00 */
[----:B------:R-:W4:Y:S01]  /*0080*/  LDC.64 R26, c[0x0][0x218] ;  /* 0x00008600ff1a7b82 */ /* 0x000f220000000a00 */
[----:B-1----:R-:W-:-:S02]  /*0090*/  IMAD.SHL.U32 R2, R2, 0x40, RZ ;  /* 0x0000004002027824 */ /* 0x002fc400078e00ff */
[----:B---3--:R-:W-:-:S05]  /*00a0*/  IMAD.SHL.U32 R3, R20, 0x4, RZ ;  /* 0x0000000414037824 */ /* 0x008fca00078e00ff */
[----:B------:R-:W-:-:S04]  /*00b0*/  LOP3.LUT R21, R2, 0x3c, R3, 0xf8, !PT ;  /* 0x0000003c02157812 */ /* 0x000fc800078ef803 */
[----:B------:R-:W-:Y:S02]  /*00c0*/  SHF.R.S32.HI R0, RZ, 0x1f, R21 ;  /* 0x0000001fff007819 */ /* 0x000fe40000011415 */
[----:B------:R-:W-:Y:S02]  /*00d0*/  ISETP.GE.AND P0, PT, R21, 0x100, PT ;  /* 0x000001001500780c */ /* 0x000fe40003f06270 */
[----:B------:R-:W-:-:S04]  /*00e0*/  LEA.HI R0, R0, R21, RZ, 0x6 ;  /* 0x0000001500007211 */ /* 0x000fc800078f30ff */
[----:B------:R-:W-:-:S05]  /*00f0*/  LOP3.LUT R4, R0, 0xffffffc0, RZ, 0xc0, !PT ;  /* 0xffffffc000047812 */ /* 0x000fca00078ec0ff */
[----:B------:R-:W-:Y:S01]  /*0100*/  IMAD.IADD R21, R21, 0x1, -R4 ;  /* 0x0000000115157824 */ /* 0x000fe200078e0a04 */
[----:B------:R-:W-:-:S03]  /*0110*/  CS2R R4, SRZ ;  /* 0x0000000000047805 */ /* 0x000fc6000001ff00 */
[----:B--2---:R-:W-:-:S05]  /*0120*/  IMAD.WIDE R8, R21, 0x4, R8 ;  /* 0x0000000415087825 */ /* 0x004fca00078e0208 */
[----:B------:R1:W2:Y:S01]  /*0130*/  @!P0 LDG.E.EL.128 R4, desc[UR6][R8.64] ;  /* 0x0000000608048981 */ /* 0x0002a2000c2e1d00 */
[----:B------:R-:W-:Y:S01]  /*0140*/  SHF.R.U32.HI R12, RZ, 0x4, R20 ;  /* 0x00000004ff0c7819 */ /* 0x000fe20000011614 */
[----:B------:R-:W-:Y:S01]  /*0150*/  IMAD.SHL.U32 R10, R0, 0x10, RZ ;  /* 0x00000010000a7824 */ /* 0x000fe200078e00ff */
[----:B------:R-:W-:Y:S01]  /*0160*/  CS2R R14, SRZ ;  /* 0x00000000000e7805 */ /* 0x000fe2000001ff00 */
[----:B----4-:R-:W-:Y:S01]  /*0170*/  IMAD.SHL.U32 R0, R11, 0x10, RZ ;  /* 0x000000100b007824 */ /* 0x010fe200078e00ff */
[----:B------:R-:W-:Y:S02]  /*0180*/  SGXT.U32 R11, R12, 0x3 ;  /* 0x000000030c0b781a */ /* 0x000fe40000000000 */
[----:B------:R-:W-:Y:S02]  /*0190*/  CS2R R18, SRZ ;  /* 0x0000000000127805 */ /* 0x000fe4000001ff00 */
[----:B------:R-:W-:Y:S01]  /*01a0*/  LOP3.LUT R12, R10, 0xfffffc00, RZ, 0xc0, !PT ;  /* 0xfffffc000a0c7812 */ /* 0x000fe200078ec0ff */
[----:B0-----:R-:W-:Y:S01]  /*01b0*/  IMAD.WIDE R26, R21, 0x4, R26 ;  /* 0x00000004151a7825 */ /* 0x001fe200078e021a */
[----:B------:R-:W-:-:S02]  /*01c0*/  LOP3.LUT R10, R0, R11, RZ, 0xfc, !PT ;  /* 0x0000000b000a7212 */ /* 0x000fc400078efcff */
[----:B-1----:R-:W-:Y:S02]  /*01d0*/  CS2R R8, SRZ ;  /* 0x0000000000087805 */ /* 0x002fe4000001ff00 */
[----:B------:R-:W-:Y:S01]  /*01e0*/  LOP3.LUT R11, R0, 0x8, R11, 0xfe, !PT ;  /* 0x00000008000b7812 */ /* 0x000fe200078efe0b */
[----:B------:R-:W-:Y:S01]  /*01f0*/  IMAD.IADD R12, R21, 0x1, R12 ;  /* 0x00000001150c7824 */ /* 0x000fe200078e020c */
[C---:B------:R-:W-:Y:S02]  /*0200*/  ISETP.LT.AND P1, PT, R10.reuse, 0x10, !P0 ;  /* 0x000000100a00780c */ /* 0x040fe40004721270 */
[C---:B------:R-:W-:Y:S01]  /*0210*/  ISETP.LT.AND P2, PT, R11.reuse, 0x10, !P0 ;  /* 0x000000100b00780c */ /* 0x040fe20004741270 */
[--C-:B------:R-:W-:Y:S02]  /*0220*/  IMAD R23, R10, 0x40, R12.reuse ;  /* 0x000000400a177824 */ /* 0x100fe400078e020c */
[----:B------:R-:W-:Y:S01]  /*0230*/  IMAD R17, R11, 0x40, R12 ;  /* 0x000000400b117824 */ /* 0x000fe200078e020c */
[----:B------:R-:W-:Y:S01]  /*0240*/  CS2R R10, SRZ ;  /* 0x00000000000a7805 */ /* 0x000fe2000001ff00 */
[----:B-----5:R-:W-:Y:S01]  /*0250*/  IMAD.WIDE R22, R23, 0x4, R24 ;  /* 0x0000000417167825 */ /* 0x020fe200078e0218 */
[----:B------:R-:W-:-:S03]  /*0260*/  CS2R R12, SRZ ;  /* 0x00000000000c7805 */ /* 0x000fc6000001ff00 */
[----:B------:R-:W-:Y:S01]  /*0270*/  IMAD.WIDE R24, R17, 0x4, R24 ;  /* 0x0000000411187825 */ /* 0x000fe200078e0218 */
[----:B------:R-:W-:Y:S01]  /*0280*/  CS2R R16, SRZ ;  /* 0x0000000000107805 */ /* 0x000fe2000001ff00 */
[----:B------:R-:W3:Y:S04]  /*0290*/  @P1 LDG.E.EL.128 R8, desc[UR6][R22.64] ;  /* 0x0000000616081981 */ /* 0x000ee8000c2e1d00 */
[----:B------:R0:W3:Y:S04]  /*02a0*/  @!P0 LDG.E.EL.128 R12, desc[UR6][R26.64] ;  /* 0x000000061a0c8981 */ /* 0x0000e8000c2e1d00 */
[----:B------:R1:W4:Y:S01]  /*02b0*/  @P2 LDG.E.EL.128 R16, desc[UR6][R24.64] ;  /* 0x0000000618102981 */ /* 0x000322000c2e1d00 */
[----:B0-----:R-:W0:Y:S01]  /*02c0*/  LDC.64 R26, c[0x0][0x228] ;  /* 0x00008a00ff1a7b82 */ /* 0x001e220000000a00 */
[----:B--2---:R-:W-:Y:S01]  /*02d0*/  FADD R28, R4, 9.9999997473787516356e-06 ;  /* 0x3727c5ac041c7421 */ /* 0x004fe20000000000 */
[----:B------:R-:W-:Y:S01]  /*02e0*/  FADD R6, R6, 9.9999997473787516356e-06 ;  /* 0x3727c5ac06067421 */ /* 0x000fe20000000000 */
[----:B------:R-:W-:Y:S01]  /*02f0*/  FADD R7, R7, 9.9999997473787516356e-06 ;  /* 0x3727c5ac07077421 */ /* 0x000fe20000000000 */
[----:B------:R-:W-:Y:S01]  /*0300*/  FADD R5, R5, 9.9999997473787516356e-06 ;  /* 0x3727c5ac05057421 */ /* 0x000fe20000000000 */
[----:B------:R-:W-:Y:S01]  /*0310*/  IMAD.MOV.U32 R4, RZ, RZ, 0x3e800000 ;  /* 0x3e800000ff047424 */ /* 0x000fe200078e00ff */
[----:B-1----:R-:W1:Y:S08]  /*0320*/  MUFU.SQRT R24, R6 ;  /* 0x0000000600187308 */ /* 0x002e700000002000 */
[----:B------:R-:W2:Y:S01]  /*0330*/  MUFU.SQRT R28, R28 ;  /* 0x0000001c001c7308 */ /* 0x000ea20000002000 */
[----:B-1----:R-:W-:-:S07]  /*0340*/  FSETP.GT.AND P4, PT, R24, 8.50705917302346158658e+37, PT ;  /* 0x7e8000001800780b */ /* 0x002fce0003f84000 */
[----:B------:R-:W1:Y:S01]  /*0350*/  MUFU.SQRT R23, R7 ;  /* 0x0000000700177308 */ /* 0x000e620000002000 */
[----:B------:R-:W-:Y:S02]  /*0360*/  FSETP.GEU.AND P5, PT, R24, 1.175494350822287508e-38, PT ;  /* 0x008000001800780b */ /* 0x000fe40003fae000 */
[----:B--2---:R-:W-:-:S05]  /*0370*/  FSETP.GT.AND P6, PT, R28, 8.50705917302346158658e+37, PT ;  /* 0x7e8000001c00780b */ /* 0x004fca0003fc4000 */
[----:B------:R2:W5:Y:S01]  /*0380*/  MUFU.SQRT R29, R5 ;  /* 0x00000005001d7308 */ /* 0x0005620000002000 */
[----:B------:R-:W-:Y:S01]  /*0390*/  FSETP.GEU.AND P1, PT, R28, 1.175494350822287508e-38, PT ;  /* 0x008000001c00780b */ /* 0x000fe20003f2e000 */
[----:B---3--:R-:W-:Y:S01]  /*03a0*/  FADD R22, -R12, R8 ;  /* 0x000000080c167221 */ /* 0x008fe20000000100 */
[----:B------:R-:W-:Y:S01]  /*03b0*/  @P4 FMUL R24, R24, 0.25 ;  /* 0x3e80000018184820 */ /* 0x000fe20000400000 */
[----:B----4-:R-:W-:Y:S01]  /*03c0*/  FADD R16, -R12, R16 ;  /* 0x000000100c107221 */ /* 0x010fe20000000100 */
[C---:B------:R-:W-:Y:S01]  /*03d0*/  FADD R12, -R13.reuse, R9 ;  /* 0x000000090d0c7221 */ /* 0x040fe20000000100 */
[----:B------:R-:W-:Y:S01]  /*03e0*/  FADD R17, -R13, R17 ;  /* 0x000000110d117221 */ /* 0x000fe20000000100 */
[----:B------:R-:W3:Y:S01]  /*03f0*/  LDC.64 R8, c[0x0][0x230] ;  /* 0x00008c00ff087b82 */ /* 0x000ee20000000a00 */
[----:B--2---:R-:W-:Y:S01]  /*0400*/  FSEL R5, R4, 1, P6 ;  /* 0x3f80000004057808 */ /* 0x004fe20003000000 */
[----:B------:R-:W-:Y:S01]  /*0410*/  @!P5 FMUL R24, R24, 16777216 ;  /* 0x4b8000001818d820 */ /* 0x000fe20000400000 */
[----:B------:R-:W-:Y:S01]  /*0420*/  FADD R13, -R14, R10 ;  /* 0x0000000a0e0d7221 */ /* 0x000fe20000000100 */
[----:B------:R-:W-:Y:S01]  /*0430*/  @P6 FMUL R28, R28, 0.25 ;  /* 0x3e8000001c1c6820 */ /* 0x000fe20000400000 */
[----:B-1----:R-:W-:-:S02]  /*0440*/  FSETP.GT.AND P6, PT, R23, 8.50705917302346158658e+37, PT ;  /* 0x7e8000001700780b */ /* 0x002fc40003fc4000 */
[----:B------:R-:W-:Y:S01]  /*0450*/  @!P1 FMUL R5, R5, 16777216 ;  /* 0x4b80000005059820 */ /* 0x000fe20000400000 */
[----:B-----5:R-:W-:Y:S01]  /*0460*/  FSETP.GT.AND P2, PT, R29, 8.50705917302346158658e+37, PT ;  /* 0x7e8000001d00780b */ /* 0x020fe20003f44000 */
[----:B------:R-:W-:Y:S01]  /*0470*/  @!P1 FMUL R28, R28, 16777216 ;  /* 0x4b8000001c1c9820 */ /* 0x000fe20000400000 */
[----:B------:R-:W-:Y:S01]  /*0480*/  FSETP.GEU.AND P1, PT, R23, 1.175494350822287508e-38, PT ;  /* 0x008000001700780b */ /* 0x000fe20003f2e000 */
[----:B------:R-:W1:Y:S01]  /*0490*/  MUFU.RCP R24, R24 ;  /* 0x0000001800187308 */ /* 0x000e620000001000 */
[----:B------:R-:W-:Y:S01]  /*04a0*/  FSETP.GEU.AND P3, PT, R29, 1.175494350822287508e-38, PT ;  /* 0x008000001d00780b */ /* 0x000fe20003f6e000 */
[----:B------:R-:W-:Y:S01]  /*04b0*/  FADD R18, -R14, R18 ;  /* 0x000000120e127221 */ /* 0x000fe20000000100 */
[C---:B------:R-:W-:Y:S01]  /*04c0*/  FADD R14, -R15.reuse, R11 ;  /* 0x0000000b0f0e7221 */ /* 0x040fe20000000100 */
[C---:B------:R-:W-:Y:S01]  /*04d0*/  FSEL R10, R4.reuse, 1, P2 ;  /* 0x3f800000040a7808 */ /* 0x040fe20001000000 */
[----:B------:R-:W-:Y:S01]  /*04e0*/  FADD R19, -R15, R19 ;  /* 0x000000130f137221 */ /* 0x000fe20000000100 */
[C---:B------:R-:W-:Y:S01]  /*04f0*/  FSEL R11, R4.reuse, 1, P4 ;  /* 0x3f800000040b7808 */ /* 0x040fe20002000000 */
[----:B------:R-:W-:Y:S01]  /*0500*/  @P6 FMUL R23, R23, 0.25 ;  /* 0x3e80000017176820 */ /* 0x000fe20000400000 */
[----:B------:R-:W2:Y:S02]  /*0510*/  MUFU.RCP R6, R28 ;  /* 0x0000001c00067308 */ /* 0x000ea40000001000 */
[----:B------:R-:W-:Y:S01]  /*0520*/  @P2 FMUL R29, R29, 0.25 ;  /* 0x3e8000001d1d2820 */ /* 0x000fe20000400000 */
[----:B------:R-:W-:Y:S01]  /*0530*/  FSEL R4, R4, 1, P6 ;  /* 0x3f80000004047808 */ /* 0x000fe20003000000 */
[----:B------:R-:W-:Y:S01]  /*0540*/  @!P1 FMUL R23, R23, 16777216 ;  /* 0x4b80000017179820 */ /* 0x000fe20000400000 */
[----:B------:R-:W-:Y:S01]  /*0550*/  @!P5 FMUL R11, R11, 16777216 ;  /* 0x4b8000000b0bd820 */ /* 0x000fe20000400000 */
[----:B------:R-:W-:Y:S01]  /*0560*/  @!P3 FMUL R29, R29, 16777216 ;  /* 0x4b8000001d1db820 */ /* 0x000fe20000400000 */
[----:B------:R-:W-:Y:S01]  /*0570*/  @!P3 FMUL R10, R10, 16777216 ;  /* 0x4b8000000a0ab820 */ /* 0x000fe20000400000 */
[----:B------:R-:W-:Y:S01]  /*0580*/  @!P1 FMUL R4, R4, 16777216 ;  /* 0x4b80000004049820 */ /* 0x000fe20000400000 */
[----:B-1----:R-:W-:Y:S01]  /*0590*/  FMUL R24, R24, R11 ;  /* 0x0000000b18187220 */ /* 0x002fe20000400000 */
[----:B------:R0:W1:Y:S01]  /*05a0*/  MUFU.RCP R7, R29 ;  /* 0x0000001d00077308 */ /* 0x0000620000001000 */
[----:B--2---:R-:W-:-:S07]  /*05b0*/  FMUL R15, R6, R5 ;  /* 0x00000005060f7220 */ /* 0x004fce0000400000 */
[----:B------:R-:W2:Y:S01]  /*05c0*/  MUFU.RCP R23, R23 ;  /* 0x0000001700177308 */ /* 0x000ea20000001000 */
[----:B0-----:R-:W-:-:S04]  /*05d0*/  IMAD.WIDE R28, R21, 0x4, R26 ;  /* 0x00000004151c7825 */ /* 0x001fc800078e021a */
[----:B---3--:R-:W-:Y:S01]  /*05e0*/  IMAD.WIDE R26, R21, 0x4, R8 ;  /* 0x00000004151a7825 */ /* 0x008fe200078e0208 */
[----:B------:R-:W-:-:S03]  /*05f0*/  CS2R R8, SRZ ;  /* 0x0000000000087805 */ /* 0x000fc6000001ff00 */
[----:B-1----:R-:W-:Y:S01]  /*0600*/  FMUL R25, R7, R10 ;  /* 0x0000000a07197220 */ /* 0x002fe20000400000 */
[----:B------:R-:W-:Y:S02]  /*0610*/  CS2R R6, SRZ ;  /* 0x0000000000067805 */ /* 0x000fe4000001ff00 */
[----:B------:R-:W-:Y:S01]  /*0620*/  CS2R R10, SRZ ;  /* 0x00000000000a7805 */ /* 0x000fe2000001ff00 */
[----:B--2---:R-:W-:Y:S01]  /*0630*/  FMUL R23, R23, R4 ;  /* 0x0000000417177220 */ /* 0x004fe20000400000 */
[----:B------:R-:W-:-:S04]  /*0640*/  CS2R R4, SRZ ;  /* 0x0000000000047805 */ /* 0x000fc8000001ff00 */
[----:B------:R-:W2:Y:S04]  /*0650*/  @!P0 LDG.E.EL.128 R8, desc[UR6][R26.64] ;  /* 0x000000061a088981 */ /* 0x000ea8000c2e1d00 */
[----:B------:R0:W2:Y:S01]  /*0660*/  @!P0 LDG.E.EL.128 R4, desc[UR6][R28.64] ;  /* 0x000000061c048981 */ /* 0x0000a2000c2e1d00 */
[----:B------:R-:W1:Y:S01]  /*0670*/  S2UR UR5, SR_CgaCtaId ;  /* 0x00000000000579c3 */ /* 0x000e620000008800 */
[C---:B------:R-:W-:Y:S01]  /*0680*/  FMUL R17, R25.reuse, R17 ;  /* 0x0000001119117220 */ /* 0x040fe20000400000 */
[----:B------:R-:W-:Y:S01]  /*0690*/  FMUL R12, R25, R12 ;  /* 0x0000000c190c7220 */ /* 0x000fe20000400000 */
[----:B------:R-:W-:Y:S02]  /*06a0*/  IMAD.SHL.U32 R25, R20, 0x40, RZ ;  /* 0x0000004014197824 */ /* 0x000fe400078e00ff */
[----:B------:R-:W-:Y:S01]  /*06b0*/  FMUL R14, R23, R14 ;  /* 0x0000000e170e7220 */ /* 0x000fe20000400000 */
[----:B------:R-:W-:Y:S01]  /*06c0*/  UMOV UR4, 0x400 ;  /* 0x0000040000047882 */ /* 0x000fe20000000000 */
[----:B0-----:R-:W-:Y:S01]  /*06d0*/  SHF.R.U32.HI R28, RZ, 0x4, R20 ;  /* 0x00000004ff1c7819 */ /* 0x001fe20000011614 */
[----:B------:R-:W-:Y:S01]  /*06e0*/  FMUL R27, R15, R22 ;  /* 0x000000160f1b7220 */ /* 0x000fe20000400000 */
[----:B------:R-:W-:Y:S01]  /*06f0*/  LOP3.LUT R25, R25, 0x3c0, RZ, 0xc0, !PT ;  /* 0x000003c019197812 */ /* 0x000fe200078ec0ff */
[----:B------:R-:W-:Y:S01]  /*0700*/  FMUL R29, R24, R13 ;  /* 0x0000000d181d7220 */ /* 0x000fe20000400000 */
[----:B------:R-:W-:Y:S01]  /*0710*/  SGXT.U32 R28, R28, 0x3 ;  /* 0x000000031c1c781a */ /* 0x000fe20000000000 */
[----:B------:R-:W-:Y:S01]  /*0720*/  FMUL R21, R15, R16 ;  /* 0x000000100f157220 */ /* 0x000fe20000400000 */
[----:B------:R-:W-:Y:S01]  /*0730*/  FMUL R19, R23, R19 ;  /* 0x0000001317137220 */ /* 0x000fe20000400000 */
[----:B------:R-:W-:-:S02]  /*0740*/  LOP3.LUT R15, R25, 0x10, RZ, 0xfc, !PT ;  /* 0x00000010190f7812 */ /* 0x000fc400078efcff */
[C---:B------:R-:W-:Y:S01]  /*0750*/  LOP3.LUT R23, R25.reuse, R28, RZ, 0xfc, !PT ;  /* 0x0000001c19177212 */ /* 0x040fe200078efcff */
[----:B-1----:R-:W-:Y:S01]  /*0760*/  UPRMT UR4, UR5, 0x654, UR4 ;  /* 0x0000065405047896 */ /* 0x002fe20008000004 */
[C---:B------:R-:W-:Y:S02]  /*0770*/  LOP3.LUT R26, R25.reuse, 0x20, RZ, 0xfc, !PT ;  /* 0x00000020191a7812 */ /* 0x040fe400078efcff */
[----:B------:R-:W-:-:S03]  /*0780*/  LOP3.LUT R28, R25, 0x30, RZ, 0xfc, !PT ;  /* 0x00000030191c7812 */ /* 0x000fc600078efcff */
[----:B------:R-:W-:Y:S01]  /*0790*/  LEA.HI R16, R25, UR4, RZ, 0x1e ;  /* 0x0000000419107c11 */ /* 0x000fe2000f8ff0ff */
[----:B------:R-:W-:Y:S01]  /*07a0*/  FMUL R25, R24, R18 ;  /* 0x0000001218197220 */ /* 0x000fe20000400000 */
[----:B------:R-:W-:Y:S02]  /*07b0*/  LEA.HI R22, R15, UR4, RZ, 0x1e ;  /* 0x000000040f167c11 */ /* 0x000fe4000f8ff0ff */
[----:B------:R-:W-:Y:S02]  /*07c0*/  LEA.HI R26, R26, UR4, RZ, 0x1e ;  /* 0x000000041a1a7c11 */ /* 0x000fe4000f8ff0ff */
[----:B------:R-:W-:Y:S01]  /*07d0*/  LEA.HI R28, R28, UR4, RZ, 0x1e ;  /* 0x000000041c1c7c11 */ /* 0x000fe2000f8ff0ff */
[C---:B------:R-:W-:Y:S02]  /*07e0*/  IMAD R15, R23.reuse, 0x4, R16 ;  /* 0x00000004170f7824 */ /* 0x040fe400078e0210 */
[C---:B------:R-:W-:Y:S02]  /*07f0*/  IMAD R16, R23.reuse, 0x4, R22 ;  /* 0x0000000417107824 */ /* 0x040fe400078e0216 */
[----:B------:R-:W-:-:S02]  /*0800*/  IMAD R22, R23, 0x4, R26 ;  /* 0x0000000417167824 */ /* 0x000fc400078e021a */
[----:B------:R-:W-:Y:S01]  /*0810*/  IMAD R23, R23, 0x4, R28 ;  /* 0x0000000417177824 */ /* 0x000fe200078e021c */
[----:B------:R-:W-:Y:S01]  /*0820*/  LOP3.LUT R0, R0, 0xc, R3, 0xf8, !PT ;  /* 0x0000000c00007812 */ /* 0x000fe200078ef803 */
[----:B--2---:R-:W-:Y:S01]  /*0830*/  FFMA R14, R14, R7, R11 ;  /* 0x000000070e0e7223 */ /* 0x004fe2000000000b */
[----:B------:R-:W-:Y:S01]  /*0840*/  FFMA R13, R27, R4, R8 ;  /* 0x000000041b0d7223 */ /* 0x000fe20000000008 */
[-CC-:B------:R-:W-:Y:S01]  /*0850*/  FFMA R12, R12, R5.reuse, R9.reuse ;  /* 0x000000050c0c7223 */ /* 0x180fe20000000009 */
[----:B------:R-:W-:Y:S01]  /*0860*/  FFMA R29, R29, R6, R10 ;  /* 0x000000061d1d7223 */ /* 0x000fe2000000000a */
[----:B------:R-:W-:Y:S01]  /*0870*/  FFMA R21, R21, R4, R8 ;  /* 0x0000000415157223 */ /* 0x000fe20000000008 */
[----:B------:R-:W-:Y:S01]  /*0880*/  FSETP.GEU.AND P0, PT, R14, RZ, PT ;  /* 0x000000ff0e00720b */ /* 0x000fe20003f0e000 */
[----:B------:R-:W-:Y:S01]  /*0890*/  FFMA R17, R17, R5, R9 ;  /* 0x0000000511117223 */ /* 0x000fe20000000009 */
[----:B------:R-:W-:Y:S01]  /*08a0*/  FSETP.GEU.AND P3, PT, R13, RZ, PT ;  /* 0x000000ff0d00720b */ /* 0x000fe20003f6e000 */
[----:B------:R-:W-:Y:S01]  /*08b0*/  FFMA R25, R25, R6, R10 ;  /* 0x0000000619197223 */ /* 0x000fe2000000000a */
[----:B------:R-:W-:Y:S01]  /*08c0*/  FSETP.GEU.AND P2, PT, R12, RZ, PT ;  /* 0x000000ff0c00720b */ /* 0x000fe20003f4e000 */
[----:B------:R-:W-:Y:S01]  /*08d0*/  FFMA R19, R19, R7, R11 ;  /* 0x0000000713137223 */ /* 0x000fe2000000000b */
[----:B------:R-:W-:-:S02]  /*08e0*/  FSETP.GEU.AND P1, PT, R29, RZ, PT ;  /* 0x000000ff1d00720b */ /* 0x000fc40003f2e000 */
[----:B------:R-:W-:Y:S02]  /*08f0*/  FSEL R14, R14, RZ, P0 ;  /* 0x000000ff0e0e7208 */ /* 0x000fe40000000000 */
[----:B------:R-:W-:Y:S02]  /*0900*/  FSETP.GEU.AND P0, PT, R21, RZ, PT ;  /* 0x000000ff1500720b */ /* 0x000fe40003f0e000 */
[----:B------:R-:W-:Y:S02]  /*0910*/  FSEL R4, R13, RZ, P3 ;  /* 0x000000ff0d047208 */ /* 0x000fe40001800000 */
[----:B------:R-:W-:Y:S02]  /*0920*/  FSEL R5, R12, RZ, P2 ;  /* 0x000000ff0c057208 */ /* 0x000fe40001000000 */
[----:B------:R-:W-:Y:S02]  /*0930*/  FSEL R29, R29, RZ, P1 ;  /* 0x000000ff1d1d7208 */ /* 0x000fe40000800000 */
[----:B------:R-:W-:-:S02]  /*0940*/  FSETP.GEU.AND P2, PT, R17, RZ, PT ;  /* 0x000000ff1100720b */ /* 0x000fc40003f4e000 */
[----:B------:R-:W-:Y:S02]  /*0950*/  FSETP.GEU.AND P1, PT, R25, RZ, PT ;  /* 0x000000ff1900720b */ /* 0x000fe40003f2e000 */
[----:B------:R-:W-:Y:S02]  /*0960*/  FSEL R8, R21, RZ, P0 ;  /* 0x000000ff15087208 */ /* 0x000fe40000000000 */
[----:B------:R-:W-:Y:S01]  /*0970*/  FSETP.GEU.AND P0, PT, R19, RZ, PT ;  /* 0x000000ff1300720b */ /* 0x000fe20003f0e000 */
[----:B------:R-:W-:Y:S01]  /*0980*/  STS [R15], R4 ;  /* 0x000000040f007388 */ /* 0x000fe20000000800 */
[----:B------:R-:W-:Y:S02]  /*0990*/  FSEL R17, R17, RZ, P2 ;  /* 0x000000ff11117208 */ /* 0x000fe40001000000 */
[----:B------:R-:W-:Y:S01]  /*09a0*/  FSEL R25, R25, RZ, P1 ;  /* 0x000000ff19197208 */ /* 0x000fe20000800000 */
[----:B------:R-:W-:Y:S01]  /*09b0*/  STS [R16+0x40], R5 ;  /* 0x0000400510007388 */ /* 0x000fe20000000800 */
[----:B------:R-:W-:-:S03]  /*09c0*/  FSEL R12, R19, RZ, P0 ;  /* 0x000000ff130c7208 */ /* 0x000fc60000000000 */
[----:B------:R-:W-:Y:S04]  /*09d0*/  STS [R22+0x80], R29 ;  /* 0x0000801d16007388 */ /* 0x000fe80000000800 */
[----:B------:R0:W-:Y:S04]  /*09e0*/  STS [R23+0xc0], R14 ;  /* 0x0000c00e17007388 */ /* 0x0001e80000000800 */
[----:B------:R1:W-:Y:S04]  /*09f0*/  STS [R15+0x20], R8 ;  /* 0x000020080f007388 */ /* 0x0003e80000000800 */
[----:B------:R-:W-:Y:S04]  /*0a00*/  STS [R16+0x60], R17 ;  /* 0x0000601110007388 */ /* 0x000fe80000000800 */
[----:B------:R-:W-:Y:S04]  /*0a10*/  STS [R22+0xa0], R25 ;  /* 0x0000a01916007388 */ /* 0x000fe80000000800 */
[----:B------:R2:W-:Y:S01]  /*0a20*/  STS [R23+0xe0], R12 ;  /* 0x0000e00c17007388 */ /* 0x0005e20000000800 */
[----:B------:R-:W-:-:S02]  /*0a30*/  LOP3.LUT R6, R20, 0x7c, RZ, 0xc0, !PT ;  /* 0x0000007c14067812 */ /* 0x000fc400078ec0ff */
[----:B------:R-:W-:-:S03]  /*0a40*/  LOP3.LUT R10, R3, 0x1fc, RZ, 0xc0, !PT ;  /* 0x000001fc030a7812 */ /* 0x000fc600078ec0ff */
[----:B------:R-:W-:Y:S01]  /*0a50*/  VIADD R7, R6, UR4 ;  /* 0x0000000406077c36 */ /* 0x000fe20008000000 */
[----:B------:R-:W-:-:S03]  /*0a60*/  SHF.R.U32.HI R9, RZ, 0x2, R20 ;  /* 0x00000002ff097819 */ /* 0x000fc60000011614 */
[----:B0-----:R-:W-:Y:S01]  /*0a70*/  IMAD R14, R10, 0x4, R7 ;  /* 0x000000040a0e7824 */ /* 0x001fe200078e0207 */
[----:B------:R-:W-:Y:S01]  /*0a80*/  BAR.SYNC.DEFER_BLOCKING 0x0 ;  /* 0x0000000000007b1d */ /* 0x000fe20000010000 */
[----:B------:R-:W-:-:S04]  /*0a90*/  SGXT.U32 R9, R9, 0x5 ;  /* 0x000000050909781a */ /* 0x000fc80000000000 */
[----:B------:R-:W-:-:S03]  /*0aa0*/  LOP3.LUT R2, R9, R2, RZ, 0xfc, !PT ;  /* 0x0000000209027212 */ /* 0x000fc600078efcff */
[----:B-1----:R-:W0:Y:S01]  /*0ab0*/  LDC.64 R8, c[0x0][0x238] ;  /* 0x00008e00ff087b82 */ /* 0x002e220000000a00 */
[----:B------:R-:W-:Y:S01]  /*0ac0*/  SHF.R.S32.HI R11, RZ, 0x1f, R2 ;  /* 0x0000001fff0b7819 */ /* 0x000fe20000011402 */
[----:B------:R-:W-:Y:S04]  /*0ad0*/  LDS R4, [R14] ;  /* 0x000000000e047984 */ /* 0x000fe80000000800 */
[----:B------:R-:W-:Y:S04]  /*0ae0*/  LDS R5, [R14+0x4] ;  /* 0x000004000e057984 */ /* 0x000fe80000000800 */
[----:B------:R-:W-:Y:S04]  /*0af0*/  LDS R6, [R14+0x8] ;  /* 0x000008000e067984 */ /* 0x000fe80000000800 */
[----:B------:R1:W3:Y:S01]  /*0b00*/  LDS R7, [R14+0xc] ;  /* 0x00000c000e077984 */ /* 0x0002e20000000800 */
[----:B------:R-:W-:-:S04]  /*0b10*/  LEA.HI R11, R11, R2, RZ, 0x6 ;  /* 0x000000020b0b7211 */ /* 0x000fc800078f30ff */
[C---:B------:R-:W-:Y:S01]  /*0b20*/  LOP3.LUT R13, R11.reuse, 0xfffffc0, RZ, 0xc0, !PT ;  /* 0x0fffffc00b0d7812 */ /* 0x040fe200078ec0ff */
[----:B------:R-:W-:Y:S01]  /*0b30*/  IMAD.SHL.U32 R11, R11, 0x40, RZ ;  /* 0x000000400b0b7824 */ /* 0x000fe200078e00ff */
[----:B------:R-:W-:-:S03]  /*0b40*/  ISETP.GE.AND P0, PT, R0, 0x10, PT ;  /* 0x000000100000780c */ /* 0x000fc60003f06270 */
[C---:B------:R-:W-:Y:S01]  /*0b50*/  IMAD.IADD R13, R2.reuse, 0x1, -R13 ;  /* 0x00000001020d7824 */ /* 0x040fe200078e0a0d */
[----:B--2---:R-:W-:Y:S02]  /*0b60*/  LOP3.LUT R12, R11, 0xfffff000, RZ, 0xc0, !PT ;  /* 0xfffff0000b0c7812 */ /* 0x004fe400078ec0ff */
[----:B------:R-:W-:Y:S01]  /*0b70*/  LOP3.LUT R11, R2, 0x20, RZ, 0xfc, !PT ;  /* 0x00000020020b7812 */ /* 0x000fe200078efcff */
[----:B------:R-:W-:Y:S01]  /*0b80*/  IMAD R13, R13, 0x10, R0 ;  /* 0x000000100d0d7824 */ /* 0x000fe200078e0200 */
[----:B------:R-:W-:Y:S02]  /*0b90*/  LOP3.LUT R3, R10, 0x200, RZ, 0xfc, !PT ;  /* 0x000002000a037812 */ /* 0x000fe400078efcff */
[----:B------:R-:W-:Y:S02]  /*0ba0*/  ISETP.LT.AND P1, PT, R2, 0x100, !P0 ;  /* 0x000001000200780c */ /* 0x000fe40004721270 */
[----:B------:R-:W-:Y:S02]  /*0bb0*/  ISETP.LT.AND P0, PT, R11, 0x100, !P0 ;  /* 0x000001000b00780c */ /* 0x000fe40004701270 */
[----:B-1----:R-:W-:Y:S01]  /*0bc0*/  SHF.R.U32.HI R14, RZ, 0x2, R3 ;  /* 0x00000002ff0e7819 */ /* 0x002fe20000011603 */
[----:B------:R-:W-:-:S03]  /*0bd0*/  IMAD.IADD R3, R13, 0x1, R12 ;  /* 0x000000010d037824 */ /* 0x000fc600078e020c */
[----:B------:R-:W-:Y:S01]  /*0be0*/  LOP3.LUT R14, R14, 0xfc, RZ, 0xc0, !PT ;  /* 0x000000fc0e0e7812 */ /* 0x000fe200078ec0ff */
[----:B0-----:R-:W-:-:S04]  /*0bf0*/  IMAD.WIDE R2, R3, 0x4, R8 ;  /* 0x0000000403027825 */ /* 0x001fc800078e0208 */
[----:B------:R-:W-:-:S04]  /*0c00*/  VIADD R13, R14, UR4 ;  /* 0x000000040e0d7c36 */ /* 0x000fc80008000000 */
[----:B------:R-:W-:Y:S01]  /*0c10*/  IMAD R13, R10, 0x4, R13 ;  /* 0x000000040a0d7824 */ /* 0x000fe200078e020d */
[----:B---3--:R0:W-:Y:S02]  /*0c20*/  @P1 STG.E.128 desc[UR6][R2.64], R4 ;  /* 0x0000000402001986 */ /* 0x0081e4000c101d06 */
[----:B0-----:R-:W-:Y:S05]  /*0c30*/  @!P0 EXIT ;  /* 0x000000000000894d */ /* 0x001fea0003800000 */
[----:B0-----:R-:W-:Y:S01]  /*0c40*/  LDS R4, [R13+0x800] ;  /* 0x000800000d047984 */ /* 0x001fe20000000800 */
[----:B------:R-:W-:-:S03]  /*0c50*/  SHF.R.S32.HI R2, RZ, 0x1f, R11 ;  /* 0x0000001fff027819 */ /* 0x000fc6000001140b */
[----:B------:R-:W-:Y:S01]  /*0c60*/  LDS R5, [R13+0x804] ;  /* 0x000804000d057984 */ /* 0x000fe20000000800 */
[----:B------:R-:W-:-:S03]  /*0c70*/  LEA.HI R2, R2, R11, RZ, 0x6 ;  /* 0x0000000b02027211 */ /* 0x000fc600078f30ff */
[----:B------:R-:W-:Y:S01]  /*0c80*/  LDS R6, [R13+0x808] ;  /* 0x000808000d067984 */ /* 0x000fe20000000800 */
[C---:B------:R-:W-:Y:S01]  /*0c90*/  LOP3.LUT R10, R2.reuse, 0xfffffc0, RZ, 0xc0, !PT ;  /* 0x0fffffc0020a7812 */ /* 0x040fe200078ec0ff */
[----:B------:R-:W-:Y:S02]  /*0ca0*/  IMAD.SHL.U32 R2, R2, 0x40, RZ ;  /* 0x0000004002027824 */ /* 0x000fe400078e00ff */
[----:B------:R-:W0:Y:S02]  /*0cb0*/  LDS R7, [R13+0x80c] ;  /* 0x00080c000d077984 */ /* 0x000e240000000800 */
[----:B------:R-:W-:Y:S01]  /*0cc0*/  IMAD.IADD R11, R11, 0x1, -R10 ;  /* 0x000000010b0b7824 */ /* 0x000fe200078e0a0a */
[----:B------:R-:W-:-:S03]  /*0cd0*/  LOP3.LUT R2, R2, 0xfffff000, RZ, 0xc0, !PT ;  /* 0xfffff00002027812 */ /* 0x000fc600078ec0ff */
[----:B------:R-:W-:-:S04]  /*0ce0*/  IMAD R11, R11, 0x10, R0 ;  /* 0x000000100b0b7824 */ /* 0x000fc800078e0200 */
[----:B------:R-:W-:-:S04]  /*0cf0*/  IMAD.IADD R11, R11, 0x1, R2 ;  /* 0x000000010b0b7824 */ /* 0x000fc800078e0202 */
[----:B------:R-:W-:-:S05]  /*0d00*/  IMAD.WIDE R8, R11, 0x4, R8 ;  /* 0x000000040b087825 */ /* 0x000fca00078e0208 */
[----:B0-----:R-:W-:Y:S01]  /*0d10*/  STG.E.128 desc[UR6][R8.64], R4 ;  /* 0x0000000408007986 */ /* 0x001fe2000c101d06 */
[----:B------:R-:W-:Y:S05]  /*0d20*/  EXIT ;  /* 0x000000000000794d */ /* 0x000fea0003800000 */
.L_x_0:
[----:B------:R-:W-:-:S00]  /*0d30*/  BRA `(.L_x_0) ;  /* 0xfffffffc00fc7947 */ /* 0x000fc0000383ffff */
[----:B------:R-:W-:-:S00]  /*0d40*/  NOP ;  /* 0x0000000000007918 */ /* 0x000fc00000000000 */
        /* <DEDUP_REMOVED lines=11> */
.L_x_1:


//--------------------- .nv.global.init           --------------------------
	.section	.nv.global.init,"aw",@progbits
.nv.global.init:
	.type		_$_str,@object
	.size		_$_str,(_$_str_$_2 - _$_str)
_$_str:
        /*0000*/ 	.byte	0x5f, 0x5f, 0x43, 0x55, 0x44, 0x41, 0x5f, 0x46, 0x54, 0x5a, 0x00
	.type		_$_str_$_2,@object
	.size		_$_str_$_2,(.L_1 - _$_str_$_2)
_$_str_$_2:
        /*000b*/ 	.byte	0x5f, 0x5f, 0x43, 0x55, 0x44, 0x41, 0x5f, 0x50, 0x52, 0x45, 0x43, 0x5f, 0x53, 0x51, 0x52, 0x54
        /*001b*/ 	.byte	0x00
.L_1:


//--------------------- .nv.shared.triton_poi_fused__native_batch_norm_legit_no_training_relu_31 --------------------------
	.section	.nv.shared.triton_poi_fused__native_batch_norm_legit_no_training_relu_31,"aw",@nobits
	.sectionflags	@""
	.align	16
	.zero		1024


//--------------------- .nv.constant0.triton_poi_fused__native_batch_norm_legit_no_training_relu_31 --------------------------
	.section	.nv.constant0.triton_poi_fused__native_batch_norm_legit_no_training_relu_31,"a",@progbits
	.sectionflags	@""
	.align	4
.nv.constant0.triton_poi_fused__native_batch_norm_legit_no_training_relu_31:
	.zero		584
